//
// Generated by NVIDIA NVVM Compiler
//
// Compiler Build ID: CL-36424714
// Cuda compilation tools, release 13.0, V13.0.88
// Based on NVVM 20.0.0
//

.version 9.0
.target sm_100
.address_size 64

	// .globl	_Z24contrastive_loss_forwardPKfS0_PKiPfiif

.visible .entry _Z24contrastive_loss_forwardPKfS0_PKiPfiif(
	.param .u64 .ptr .align 1 _Z24contrastive_loss_forwardPKfS0_PKiPfiif_param_0,
	.param .u64 .ptr .align 1 _Z24contrastive_loss_forwardPKfS0_PKiPfiif_param_1,
	.param .u64 .ptr .align 1 _Z24contrastive_loss_forwardPKfS0_PKiPfiif_param_2,
	.param .u64 .ptr .align 1 _Z24contrastive_loss_forwardPKfS0_PKiPfiif_param_3,
	.param .u32 _Z24contrastive_loss_forwardPKfS0_PKiPfiif_param_4,
	.param .u32 _Z24contrastive_loss_forwardPKfS0_PKiPfiif_param_5,
	.param .f32 _Z24contrastive_loss_forwardPKfS0_PKiPfiif_param_6
)
{
	.reg .pred 	%p<11>;
	.reg .b32 	%r<31>;
	.reg .b32 	%f<153>;
	.reg .b64 	%rd<44>;

	ld.param.u64 	%rd16, [_Z24contrastive_loss_forwardPKfS0_PKiPfiif_param_0];
	ld.param.u64 	%rd17, [_Z24contrastive_loss_forwardPKfS0_PKiPfiif_param_1];
	ld.param.u64 	%rd18, [_Z24contrastive_loss_forwardPKfS0_PKiPfiif_param_2];
	ld.param.u64 	%rd19, [_Z24contrastive_loss_forwardPKfS0_PKiPfiif_param_3];
	ld.param.u32 	%r18, [_Z24contrastive_loss_forwardPKfS0_PKiPfiif_param_4];
	ld.param.u32 	%r17, [_Z24contrastive_loss_forwardPKfS0_PKiPfiif_param_5];
	ld.param.f32 	%f14, [_Z24contrastive_loss_forwardPKfS0_PKiPfiif_param_6];
	mov.u32 	%r19, %ctaid.x;
	mov.u32 	%r20, %ntid.x;
	mov.u32 	%r21, %tid.x;
	mad.lo.s32 	%r1, %r19, %r20, %r21;
	setp.ge.s32 	%p1, %r1, %r18;
	@%p1 bra 	$L__BB0_15;
	cvta.to.global.u64 	%rd1, %rd16;
	cvta.to.global.u64 	%rd2, %rd17;
	mul.lo.s32 	%r22, %r17, %r1;
	cvt.s64.s32 	%rd3, %r22;
	setp.lt.s32 	%p2, %r17, 1;
	mov.f32 	%f152, 0f00000000;
	@%p2 bra 	$L__BB0_14;
	and.b32  	%r2, %r17, 15;
	setp.lt.u32 	%p3, %r17, 16;
	mov.f32 	%f152, 0f00000000;
	mov.b32 	%r28, 0;
	@%p3 bra 	$L__BB0_5;
	and.b32  	%r28, %r17, 2147483632;
	neg.s32 	%r26, %r28;
	shl.b64 	%rd20, %rd3, 2;
	add.s64 	%rd21, %rd20, 32;
	add.s64 	%rd41, %rd1, %rd21;
	add.s64 	%rd40, %rd2, %rd21;
	mov.f32 	%f152, 0f00000000;
$L__BB0_4:
	.pragma "nounroll";
	ld.global.f32 	%f19, [%rd41+-32];
	ld.global.f32 	%f20, [%rd40+-32];
	sub.f32 	%f21, %f19, %f20;
	fma.rn.f32 	%f22, %f21, %f21, %f152;
	ld.global.f32 	%f23, [%rd41+-28];
	ld.global.f32 	%f24, [%rd40+-28];
	sub.f32 	%f25, %f23, %f24;
	fma.rn.f32 	%f26, %f25, %f25, %f22;
	ld.global.f32 	%f27, [%rd41+-24];
	ld.global.f32 	%f28, [%rd40+-24];
	sub.f32 	%f29, %f27, %f28;
	fma.rn.f32 	%f30, %f29, %f29, %f26;
	ld.global.f32 	%f31, [%rd41+-20];
	ld.global.f32 	%f32, [%rd40+-20];
	sub.f32 	%f33, %f31, %f32;
	fma.rn.f32 	%f34, %f33, %f33, %f30;
	ld.global.f32 	%f35, [%rd41+-16];
	ld.global.f32 	%f36, [%rd40+-16];
	sub.f32 	%f37, %f35, %f36;
	fma.rn.f32 	%f38, %f37, %f37, %f34;
	ld.global.f32 	%f39, [%rd41+-12];
	ld.global.f32 	%f40, [%rd40+-12];
	sub.f32 	%f41, %f39, %f40;
	fma.rn.f32 	%f42, %f41, %f41, %f38;
	ld.global.f32 	%f43, [%rd41+-8];
	ld.global.f32 	%f44, [%rd40+-8];
	sub.f32 	%f45, %f43, %f44;
	fma.rn.f32 	%f46, %f45, %f45, %f42;
	ld.global.f32 	%f47, [%rd41+-4];
	ld.global.f32 	%f48, [%rd40+-4];
	sub.f32 	%f49, %f47, %f48;
	fma.rn.f32 	%f50, %f49, %f49, %f46;
	ld.global.f32 	%f51, [%rd41];
	ld.global.f32 	%f52, [%rd40];
	sub.f32 	%f53, %f51, %f52;
	fma.rn.f32 	%f54, %f53, %f53, %f50;
	ld.global.f32 	%f55, [%rd41+4];
	ld.global.f32 	%f56, [%rd40+4];
	sub.f32 	%f57, %f55, %f56;
	fma.rn.f32 	%f58, %f57, %f57, %f54;
	ld.global.f32 	%f59, [%rd41+8];
	ld.global.f32 	%f60, [%rd40+8];
	sub.f32 	%f61, %f59, %f60;
	fma.rn.f32 	%f62, %f61, %f61, %f58;
	ld.global.f32 	%f63, [%rd41+12];
	ld.global.f32 	%f64, [%rd40+12];
	sub.f32 	%f65, %f63, %f64;
	fma.rn.f32 	%f66, %f65, %f65, %f62;
	ld.global.f32 	%f67, [%rd41+16];
	ld.global.f32 	%f68, [%rd40+16];
	sub.f32 	%f69, %f67, %f68;
	fma.rn.f32 	%f70, %f69, %f69, %f66;
	ld.global.f32 	%f71, [%rd41+20];
	ld.global.f32 	%f72, [%rd40+20];
	sub.f32 	%f73, %f71, %f72;
	fma.rn.f32 	%f74, %f73, %f73, %f70;
	ld.global.f32 	%f75, [%rd41+24];
	ld.global.f32 	%f76, [%rd40+24];
	sub.f32 	%f77, %f75, %f76;
	fma.rn.f32 	%f78, %f77, %f77, %f74;
	ld.global.f32 	%f79, [%rd41+28];
	ld.global.f32 	%f80, [%rd40+28];
	sub.f32 	%f81, %f79, %f80;
	fma.rn.f32 	%f152, %f81, %f81, %f78;
	add.s32 	%r26, %r26, 16;
	add.s64 	%rd41, %rd41, 64;
	add.s64 	%rd40, %rd40, 64;
	setp.ne.s32 	%p4, %r26, 0;
	@%p4 bra 	$L__BB0_4;
$L__BB0_5:
	setp.eq.s32 	%p5, %r2, 0;
	@%p5 bra 	$L__BB0_14;
	and.b32  	%r8, %r17, 7;
	setp.lt.u32 	%p6, %r2, 8;
	@%p6 bra 	$L__BB0_8;
	cvt.u64.u32 	%rd22, %r28;
	add.s64 	%rd23, %rd22, %rd3;
	shl.b64 	%rd24, %rd23, 2;
	add.s64 	%rd25, %rd1, %rd24;
	ld.global.f32 	%f83, [%rd25];
	add.s64 	%rd26, %rd2, %rd24;
	ld.global.f32 	%f84, [%rd26];
	sub.f32 	%f85, %f83, %f84;
	fma.rn.f32 	%f86, %f85, %f85, %f152;
	ld.global.f32 	%f87, [%rd25+4];
	ld.global.f32 	%f88, [%rd26+4];
	sub.f32 	%f89, %f87, %f88;
	fma.rn.f32 	%f90, %f89, %f89, %f86;
	ld.global.f32 	%f91, [%rd25+8];
	ld.global.f32 	%f92, [%rd26+8];
	sub.f32 	%f93, %f91, %f92;
	fma.rn.f32 	%f94, %f93, %f93, %f90;
	ld.global.f32 	%f95, [%rd25+12];
	ld.global.f32 	%f96, [%rd26+12];
	sub.f32 	%f97, %f95, %f96;
	fma.rn.f32 	%f98, %f97, %f97, %f94;
	ld.global.f32 	%f99, [%rd25+16];
	ld.global.f32 	%f100, [%rd26+16];
	sub.f32 	%f101, %f99, %f100;
	fma.rn.f32 	%f102, %f101, %f101, %f98;
	ld.global.f32 	%f103, [%rd25+20];
	ld.global.f32 	%f104, [%rd26+20];
	sub.f32 	%f105, %f103, %f104;
	fma.rn.f32 	%f106, %f105, %f105, %f102;
	ld.global.f32 	%f107, [%rd25+24];
	ld.global.f32 	%f108, [%rd26+24];
	sub.f32 	%f109, %f107, %f108;
	fma.rn.f32 	%f110, %f109, %f109, %f106;
	ld.global.f32 	%f111, [%rd25+28];
	ld.global.f32 	%f112, [%rd26+28];
	sub.f32 	%f113, %f111, %f112;
	fma.rn.f32 	%f152, %f113, %f113, %f110;
	add.s32 	%r28, %r28, 8;
$L__BB0_8:
	setp.eq.s32 	%p7, %r8, 0;
	@%p7 bra 	$L__BB0_14;
	and.b32  	%r11, %r17, 3;
	setp.lt.u32 	%p8, %r8, 4;
	@%p8 bra 	$L__BB0_11;
	cvt.u64.u32 	%rd27, %r28;
	add.s64 	%rd28, %rd27, %rd3;
	shl.b64 	%rd29, %rd28, 2;
	add.s64 	%rd30, %rd1, %rd29;
	ld.global.f32 	%f115, [%rd30];
	add.s64 	%rd31, %rd2, %rd29;
	ld.global.f32 	%f116, [%rd31];
	sub.f32 	%f117, %f115, %f116;
	fma.rn.f32 	%f118, %f117, %f117, %f152;
	ld.global.f32 	%f119, [%rd30+4];
	ld.global.f32 	%f120, [%rd31+4];
	sub.f32 	%f121, %f119, %f120;
	fma.rn.f32 	%f122, %f121, %f121, %f118;
	ld.global.f32 	%f123, [%rd30+8];
	ld.global.f32 	%f124, [%rd31+8];
	sub.f32 	%f125, %f123, %f124;
	fma.rn.f32 	%f126, %f125, %f125, %f122;
	ld.global.f32 	%f127, [%rd30+12];
	ld.global.f32 	%f128, [%rd31+12];
	sub.f32 	%f129, %f127, %f128;
	fma.rn.f32 	%f152, %f129, %f129, %f126;
	add.s32 	%r28, %r28, 4;
$L__BB0_11:
	setp.eq.s32 	%p9, %r11, 0;
	@%p9 bra 	$L__BB0_14;
	cvt.u64.u32 	%rd32, %r28;
	add.s64 	%rd33, %rd3, %rd32;
	shl.b64 	%rd34, %rd33, 2;
	add.s64 	%rd43, %rd2, %rd34;
	add.s64 	%rd42, %rd1, %rd34;
	neg.s32 	%r30, %r11;
$L__BB0_13:
	.pragma "nounroll";
	ld.global.f32 	%f130, [%rd42];
	ld.global.f32 	%f131, [%rd43];
	sub.f32 	%f132, %f130, %f131;
	fma.rn.f32 	%f152, %f132, %f132, %f152;
	add.s64 	%rd43, %rd43, 4;
	add.s64 	%rd42, %rd42, 4;
	add.s32 	%r30, %r30, 1;
	setp.ne.s32 	%p10, %r30, 0;
	@%p10 bra 	$L__BB0_13;
$L__BB0_14:
	sqrt.rn.f32 	%f133, %f152;
	cvta.to.global.u64 	%rd35, %rd18;
	mul.wide.s32 	%rd36, %r1, 4;
	add.s64 	%rd37, %rd35, %rd36;
	ld.global.u32 	%r24, [%rd37];
	sub.f32 	%f134, %f14, %f133;
	max.f32 	%f135, %f134, 0f00000000;
	sub.s32 	%r25, 1, %r24;
	cvt.rn.f32.s32 	%f136, %r25;
	mul.f32 	%f137, %f136, 0f3F000000;
	mul.f32 	%f138, %f133, %f137;
	mul.f32 	%f139, %f133, %f138;
	cvt.rn.f32.s32 	%f140, %r24;
	mul.f32 	%f141, %f140, 0f3F000000;
	mul.f32 	%f142, %f135, %f141;
	fma.rn.f32 	%f143, %f135, %f142, %f139;
	cvta.to.global.u64 	%rd38, %rd19;
	add.s64 	%rd39, %rd38, %rd36;
	st.global.f32 	[%rd39], %f143;
$L__BB0_15:
	ret;

}


// ===== COMPILED SASS (sm_100) =====

	.target	sm_100

	.elftype	@"ET_EXEC"


//--------------------- .note.nv.tkinfo           --------------------------
	.section	.note.nv.tkinfo,"",@"SHT_NOTE"
	.sectionflags	@"SHF_NOTE_NV_TKINFO"
	.tkinfo
        /*0018*/ 	.word	0x00000002
        /*0030*/ 	.string	""
        /*0030*/ 	.string	"ptxas"
        /*0030*/ 	.string	"Cuda compilation tools, release 13.0, V13.0.88"
        /*0030*/ 	.string	"Build cuda_13.0.r13.0/compiler.36424714_0"
        /*0030*/ 	.string	"-arch sm_100 -m 64 "



//--------------------- .note.nv.cuinfo           --------------------------
	.section	.note.nv.cuinfo,"",@"SHT_NOTE"
	.sectionflags	@"SHF_NOTE_NV_CUINFO"
        /*0018*/ 	.short	0x0002
        /*001a*/ 	.short	0x0064
        /*001c*/ 	.short	0x0082
	.zero		2


//--------------------- .nv.info                  --------------------------
	.section	.nv.info,"",@"SHT_CUDA_INFO"
	.align	4


	//----- nvinfo : EIATTR_REGCOUNT
	.align		4
        /*0000*/ 	.byte	0x04, 0x2f
        /*0002*/ 	.short	(.L_1 - .L_0)
	.align		4
.L_0:
        /*0004*/ 	.word	index@(_Z24contrastive_loss_forwardPKfS0_PKiPfiif)
        /*0008*/ 	.word	0x0000001d


	//----- nvinfo : EIATTR_FRAME_SIZE
	.align		4
.L_1:
        /*000c*/ 	.byte	0x04, 0x11
        /*000e*/ 	.short	(.L_3 - .L_2)
	.align		4
.L_2:
        /*0010*/ 	.word	index@($__internal_0_$__cuda_sm20_sqrt_rn_f32_slowpath)
        /*0014*/ 	.word	0x00000000


	//----- nvinfo : EIATTR_FRAME_SIZE
	.align		4
.L_3:
        /*0018*/ 	.byte	0x04, 0x11
        /*001a*/ 	.short	(.L_5 - .L_4)
	.align		4
.L_4:
        /*001c*/ 	.word	index@(_Z24contrastive_loss_forwardPKfS0_PKiPfiif)
        /*0020*/ 	.word	0x00000000


	//----- nvinfo : EIATTR_MIN_STACK_SIZE
	.align		4
.L_5:
        /*0024*/ 	.byte	0x04, 0x12
        /*0026*/ 	.short	(.L_7 - .L_6)
	.align		4
.L_6:
        /*0028*/ 	.word	index@(_Z24contrastive_loss_forwardPKfS0_PKiPfiif)
        /*002c*/ 	.word	0x00000000
.L_7:


//--------------------- .nv.compat                --------------------------
	.section	.nv.compat,"",@"SHT_CUDA_COMPAT_INFO"
	.align	4
        /*0000*/ 	.byte	0x02, 0x09, 0x00, 0x00, 0x02, 0x02, 0x01, 0x00, 0x02, 0x05, 0x05, 0x00, 0x03, 0x07, 0x01, 0x01
        /*0010*/ 	.byte	0x02, 0x03, 0x00, 0x00, 0x02, 0x06, 0x01, 0x00, 0x04, 0x0b, 0x08, 0x00, 0x01, 0x00, 0x00, 0x00
        /*0020*/ 	.byte	0x00, 0x00, 0x00, 0x00


//--------------------- .nv.info._Z24contrastive_loss_forwardPKfS0_PKiPfiif --------------------------
	.section	.nv.info._Z24contrastive_loss_forwardPKfS0_PKiPfiif,"",@"SHT_CUDA_INFO"
	.sectionflags	@""
	.align	4


	//----- nvinfo : EIATTR_CUDA_API_VERSION
	.align		4
        /*0000*/ 	.byte	0x04, 0x37
        /*0002*/ 	.short	(.L_9 - .L_8)
.L_8:
        /*0004*/ 	.word	0x00000082


	//----- nvinfo : EIATTR_KPARAM_INFO
	.align		4
.L_9:
        /*0008*/ 	.byte	0x04, 0x17
        /*000a*/ 	.short	(.L_11 - .L_10)
.L_10:
        /*000c*/ 	.word	0x00000000
        /*0010*/ 	.short	0x0006
        /*0012*/ 	.short	0x0028
        /*0014*/ 	.byte	0x00, 0xf0, 0x11, 0x00


	//----- nvinfo : EIATTR_KPARAM_INFO
	.align		4
.L_11:
        /*0018*/ 	.byte	0x04, 0x17
        /*001a*/ 	.short	(.L_13 - .L_12)
.L_12:
        /*001c*/ 	.word	0x00000000
        /*0020*/ 	.short	0x0005
        /*0022*/ 	.short	0x0024
        /*0024*/ 	.byte	0x00, 0xf0, 0x11, 0x00


	//----- nvinfo : EIATTR_KPARAM_INFO
	.align		4
.L_13:
        /*0028*/ 	.byte	0x04, 0x17
        /*002a*/ 	.short	(.L_15 - .L_14)
.L_14:
        /*002c*/ 	.word	0x00000000
        /*0030*/ 	.short	0x0004
        /*0032*/ 	.short	0x0020
        /*0034*/ 	.byte	0x00, 0xf0, 0x11, 0x00


	//----- nvinfo : EIATTR_KPARAM_INFO
	.align		4
.L_15:
        /*0038*/ 	.byte	0x04, 0x17
        /*003a*/ 	.short	(.L_17 - .L_16)
.L_16:
        /*003c*/ 	.word	0x00000000
        /*0040*/ 	.short	0x0003
        /*0042*/ 	.short	0x0018
        /*0044*/ 	.byte	0x00, 0xf5, 0x21, 0x00


	//----- nvinfo : EIATTR_KPARAM_INFO
	.align		4
.L_17:
        /*0048*/ 	.byte	0x04, 0x17
        /*004a*/ 	.short	(.L_19 - .L_18)
.L_18:
        /*004c*/ 	.word	0x00000000
        /*0050*/ 	.short	0x0002
        /*0052*/ 	.short	0x0010
        /*0054*/ 	.byte	0x00, 0xf5, 0x21, 0x00


	//----- nvinfo : EIATTR_KPARAM_INFO
	.align		4
.L_19:
        /*0058*/ 	.byte	0x04, 0x17
        /*005a*/ 	.short	(.L_21 - .L_20)
.L_20:
        /*005c*/ 	.word	0x00000000
        /*0060*/ 	.short	0x0001
        /*0062*/ 	.short	0x0008
        /*0064*/ 	.byte	0x00, 0xf5, 0x21, 0x00


	//----- nvinfo : EIATTR_KPARAM_INFO
	.align		4
.L_21:
        /*0068*/ 	.byte	0x04, 0x17
        /*006a*/ 	.short	(.L_23 - .L_22)
.L_22:
        /*006c*/ 	.word	0x00000000
        /*0070*/ 	.short	0x0000
        /*0072*/ 	.short	0x0000
        /*0074*/ 	.byte	0x00, 0xf5, 0x21, 0x00


	//----- nvinfo : EIATTR_SPARSE_MMA_MASK
	.align		4
.L_23:
        /*0078*/ 	.byte	0x03, 0x50
        /*007a*/ 	.short	0x0000


	//----- nvinfo : EIATTR_MAXREG_COUNT
	.align		4
        /*007c*/ 	.byte	0x03, 0x1b
        /*007e*/ 	.short	0x00ff


	//----- nvinfo : EIATTR_MERCURY_ISA_VERSION
	.align		4
        /*0080*/ 	.byte	0x03, 0x5f
        /*0082*/ 	.short	0x0101


	//----- nvinfo : EIATTR_VRC_CTA_INIT_COUNT
	.align		4
        /*0084*/ 	.byte	0x02, 0x4a
	.zero		1
	.zero		1


	//----- nvinfo : EIATTR_EXIT_INSTR_OFFSETS
	.align		4
        /*0088*/ 	.byte	0x04, 0x1c
        /*008a*/ 	.short	(.L_25 - .L_24)


	//   ....[0]....
.L_24:
        /*008c*/ 	.word	0x00000070


	//   ....[1]....
        /*0090*/ 	.word	0x00000eb0


	//----- nvinfo : EIATTR_CRS_STACK_SIZE
	.align		4
.L_25:
        /*0094*/ 	.byte	0x04, 0x1e
        /*0096*/ 	.short	(.L_27 - .L_26)
.L_26:
        /*0098*/ 	.word	0x00000000


	//----- nvinfo : EIATTR_CBANK_PARAM_SIZE
	.align		4
.L_27:
        /*009c*/ 	.byte	0x03, 0x19
        /*009e*/ 	.short	0x002c


	//----- nvinfo : EIATTR_PARAM_CBANK
	.align		4
        /*00a0*/ 	.byte	0x04, 0x0a
        /*00a2*/ 	.short	(.L_29 - .L_28)
	.align		4
.L_28:
        /*00a4*/ 	.word	index@(.nv.constant0._Z24contrastive_loss_forwardPKfS0_PKiPfiif)
        /*00a8*/ 	.short	0x0380
        /*00aa*/ 	.short	0x002c


	//----- nvinfo : EIATTR_SW_WAR
	.align		4
.L_29:
        /*00ac*/ 	.byte	0x04, 0x36
        /*00ae*/ 	.short	(.L_31 - .L_30)
.L_30:
        /*00b0*/ 	.word	0x00000008
.L_31:


//--------------------- .nv.callgraph             --------------------------
	.section	.nv.callgraph,"",@"SHT_CUDA_CALLGRAPH"
	.align	4
	.sectionentsize	8
	.align		4
        /*0000*/ 	.word	0x00000000
	.align		4
        /*0004*/ 	.word	0xffffffff
	.align		4
        /*0008*/ 	.word	0x00000000
	.align		4
        /*000c*/ 	.word	0xfffffffe
	.align		4
        /*0010*/ 	.word	0x00000000
	.align		4
        /*0014*/ 	.word	0xfffffffd
	.align		4
        /*0018*/ 	.word	0x00000000
	.align		4
        /*001c*/ 	.word	0xfffffffc


//--------------------- .text._Z24contrastive_loss_forwardPKfS0_PKiPfiif --------------------------
	.section	.text._Z24contrastive_loss_forwardPKfS0_PKiPfiif,"ax",@progbits
	.align	128
        .global         _Z24contrastive_loss_forwardPKfS0_PKiPfiif
        .type           _Z24contrastive_loss_forwardPKfS0_PKiPfiif,@function
        .size           _Z24contrastive_loss_forwardPKfS0_PKiPfiif,(.L_x_11 - _Z24contrastive_loss_forwardPKfS0_PKiPfiif)
        .other          _Z24contrastive_loss_forwardPKfS0_PKiPfiif,@"STO_CUDA_ENTRY STV_DEFAULT"
_Z24contrastive_loss_forwardPKfS0_PKiPfiif:
.text._Z24contrastive_loss_forwardPKfS0_PKiPfiif:
[----:B------:R-:W-:Y:S01]  /*0000*/  LDC R1, c[0x0][0x37c] ;  /* 0x0000df00ff017b82 */ /* 0x000fe20000000800 */
[----:B------:R-:W0:Y:S07]  /*0010*/  S2R R3, SR_TID.X ;  /* 0x0000000000037919 */ /* 0x000e2e0000002100 */
[----:B------:R-:W0:Y:S01]  /*0020*/  S2UR UR4, SR_CTAID.X ;  /* 0x00000000000479c3 */ /* 0x000e220000002500 */
[----:B------:R-:W1:Y:S07]  /*0030*/  LDCU UR5, c[0x0][0x3a0] ;  /* 0x00007400ff0577ac */ /* 0x000e6e0008000800 */
[----:B------:R-:W0:Y:S02]  /*0040*/  LDC R6, c[0x0][0x360] ;  /* 0x0000d800ff067b82 */ /* 0x000e240000000800 */
[----:B0-----:R-:W-:-:S05]  /*0050*/  IMAD R6, R6, UR4, R3 ;  /* 0x0000000406067c24 */ /* 0x001fca000f8e0203 */
[----:B-1----:R-:W-:-:S13]  /*0060*/  ISETP.GE.AND P0, PT, R6, UR5, PT ;  /* 0x0000000506007c0c */ /* 0x002fda000bf06270 */
[----:B------:R-:W-:Y:S05]  /*0070*/  @P0 EXIT ;  /* 0x000000000000094d */ /* 0x000fea0003800000 */
[----:B------:R-:W0:Y:S01]  /*0080*/  LDCU UR5, c[0x0][0x3a4] ;  /* 0x00007480ff0577ac */ /* 0x000e220008000800 */
[----:B------:R-:W-:Y:S01]  /*0090*/  HFMA2 R16, -RZ, RZ, 0, 0 ;  /* 0x00000000ff107431 */ /* 0x000fe200000001ff */
[----:B------:R-:W1:Y:S01]  /*00a0*/  LDCU.64 UR8, c[0x0][0x358] ;  /* 0x00006b00ff0877ac */ /* 0x000e620008000a00 */
[----:B0-----:R-:W-:-:S09]  /*00b0*/  UISETP.GE.AND UP0, UPT, UR5, 0x1, UPT ;  /* 0x000000010500788c */ /* 0x001fd2000bf06270 */
[----:B-1----:R-:W-:Y:S05]  /*00c0*/  BRA.U !UP0, `(.L_x_0) ;  /* 0x0000000908f87547 */ /* 0x002fea000b800000 */
[----:B------:R-:W-:Y:S02]  /*00d0*/  UISETP.GE.U32.AND UP1, UPT, UR5, 0x10, UPT ;  /* 0x000000100500788c */ /* 0x000fe4000bf26070 */
[----:B------:R-:W-:Y:S01]  /*00e0*/  IMAD R0, R6, UR5, RZ ;  /* 0x0000000506007c24 */ /* 0x000fe2000f8e02ff */
[----:B------:R-:W-:Y:S01]  /*00f0*/  ULOP3.LUT UR6, UR5, 0xf, URZ, 0xc0, !UPT ;  /* 0x0000000f05067892 */ /* 0x000fe2000f8ec0ff */
[----:B------:R-:W-:Y:S01]  /*0100*/  MOV R16, RZ ;  /* 0x000000ff00107202 */ /* 0x000fe20000000f00 */
[----:B------:R-:W-:Y:S02]  /*0110*/  UMOV UR4, URZ ;  /* 0x000000ff00047c82 */ /* 0x000fe40008000000 */
[----:B------:R-:W-:Y:S01]  /*0120*/  SHF.R.S32.HI R7, RZ, 0x1f, R0 ;  /* 0x0000001fff077819 */ /* 0x000fe20000011400 */
[----:B------:R-:W-:Y:S01]  /*0130*/  UISETP.NE.AND UP0, UPT, UR6, URZ, UPT ;  /* 0x000000ff0600728c */ /* 0x000fe2000bf05270 */
[----:B------:R-:W-:Y:S10]  /*0140*/  BRA.U !UP1, `(.L_x_1) ;  /* 0x0000000509447547 */ /* 0x000ff4000b800000 */
[----:B------:R-:W0:Y:S01]  /*0150*/  LDCU.128 UR12, c[0x0][0x380] ;  /* 0x00007000ff0c77ac */ /* 0x000e220008000c00 */
[C---:B------:R-:W-:Y:S02]  /*0160*/  LEA R4, P0, R0.reuse, 0x20, 0x2 ;  /* 0x0000002000047811 */ /* 0x040fe400078010ff */
[----:B------:R-:W-:Y:S01]  /*0170*/  MOV R16, RZ ;  /* 0x000000ff00107202 */ /* 0x000fe20000000f00 */
[----:B------:R-:W-:Y:S01]  /*0180*/  ULOP3.LUT UR4, UR5, 0x7ffffff0, URZ, 0xc0, !UPT ;  /* 0x7ffffff005047892 */ /* 0x000fe2000f8ec0ff */
[----:B------:R-:W-:-:S03]  /*0190*/  LEA.HI.X R5, R0, RZ, R7, 0x2, P0 ;  /* 0x000000ff00057211 */ /* 0x000fc600000f1407 */
[----:B------:R-:W-:Y:S01]  /*01a0*/  UIADD3 UR7, UPT, UPT, -UR4, URZ, URZ ;  /* 0x000000ff04077290 */ /* 0x000fe2000fffe1ff */
[C---:B0-----:R-:W-:Y:S02]  /*01b0*/  IADD3 R2, P1, PT, R4.reuse, UR12, RZ ;  /* 0x0000000c04027c10 */ /* 0x041fe4000ff3e0ff */
[----:B------:R-:W-:Y:S02]  /*01c0*/  IADD3 R4, P2, PT, R4, UR14, RZ ;  /* 0x0000000e04047c10 */ /* 0x000fe4000ff5e0ff */
[C---:B------:R-:W-:Y:S02]  /*01d0*/  IADD3.X R3, PT, PT, R5.reuse, UR13, RZ, P1, !PT ;  /* 0x0000000d05037c10 */ /* 0x040fe40008ffe4ff */
[----:B------:R-:W-:-:S09]  /*01e0*/  IADD3.X R5, PT, PT, R5, UR15, RZ, P2, !PT ;  /* 0x0000000f05057c10 */ /* 0x000fd200097fe4ff */
.L_x_2:
[----:B------:R-:W2:Y:S04]  /*01f0*/  LDG.E R11, desc[UR8][R2.64+-0x20] ;  /* 0xffffe008020b7981 */ /* 0x000ea8000c1e1900 */
[----:B------:R-:W2:Y:S04]  /*0200*/  LDG.E R14, desc[UR8][R4.64+-0x20] ;  /* 0xffffe008040e7981 */ /* 0x000ea8000c1e1900 */
[----:B------:R-:W3:Y:S04]  /*0210*/  LDG.E R25, desc[UR8][R2.64+-0x1c] ;  /* 0xffffe40802197981 */ /* 0x000ee8000c1e1900 */
[----:B------:R-:W3:Y:S04]  /*0220*/  LDG.E R26, desc[UR8][R4.64+-0x1c] ;  /* 0xffffe408041a7981 */ /* 0x000ee8000c1e1900 */
[----:B------:R-:W4:Y:S04]  /*0230*/  LDG.E R18, desc[UR8][R2.64+-0x18] ;  /* 0xffffe80802127981 */ /* 0x000f28000c1e1900 */
[----:B------:R-:W4:Y:S04]  /*0240*/  LDG.E R19, desc[UR8][R4.64+-0x18] ;  /* 0xffffe80804137981 */ /* 0x000f28000c1e1900 */
[----:B------:R-:W5:Y:S04]  /*0250*/  LDG.E R21, desc[UR8][R2.64+-0x14] ;  /* 0xffffec0802157981 */ /* 0x000f68000c1e1900 */
        /* <DEDUP_REMOVED lines=8> */
[----:B------:R-:W5:Y:S01]  /*02e0*/  LDG.E R9, desc[UR8][R4.64+-0x4] ;  /* 0xfffffc0804097981 */ /* 0x000f62000c1e1900 */
[----:B--2---:R-:W-:-:S03]  /*02f0*/  FADD R17, R11, -R14 ;  /* 0x8000000e0b117221 */ /* 0x004fc60000000000 */
[----:B------:R-:W2:Y:S01]  /*0300*/  LDG.E R11, desc[UR8][R2.64] ;  /* 0x00000008020b7981 */ /* 0x000ea2000c1e1900 */
[----:B------:R-:W-:-:S03]  /*0310*/  FFMA R24, R17, R17, R16 ;  /* 0x0000001111187223 */ /* 0x000fc60000000010 */
[----:B------:R-:W2:Y:S01]  /*0320*/  LDG.E R14, desc[UR8][R4.64] ;  /* 0x00000008040e7981 */ /* 0x000ea2000c1e1900 */
[----:B---3--:R-:W-:-:S03]  /*0330*/  FADD R25, R25, -R26 ;  /* 0x8000001a19197221 */ /* 0x008fc60000000000 */
[----:B------:R-:W3:Y:S01]  /*0340*/  LDG.E R17, desc[UR8][R2.64+0x4] ;  /* 0x0000040802117981 */ /* 0x000ee2000c1e1900 */
[----:B------:R-:W-:-:S03]  /*0350*/  FFMA R24, R25, R25, R24 ;  /* 0x0000001919187223 */ /* 0x000fc60000000018 */
[----:B------:R-:W3:Y:S01]  /*0360*/  LDG.E R16, desc[UR8][R4.64+0x4] ;  /* 0x0000040804107981 */ /* 0x000ee2000c1e1900 */
[----:B----4-:R-:W-:-:S03]  /*0370*/  FADD R25, R18, -R19 ;  /* 0x8000001312197221 */ /* 0x010fc60000000000 */
[----:B------:R-:W4:Y:S01]  /*0380*/  LDG.E R19, desc[UR8][R2.64+0x8] ;  /* 0x0000080802137981 */ /* 0x000f22000c1e1900 */
[----:B------:R-:W-:-:S03]  /*0390*/  FFMA R24, R25, R25, R24 ;  /* 0x0000001919187223 */ /* 0x000fc60000000018 */
[----:B------:R-:W4:Y:S01]  /*03a0*/  LDG.E R18, desc[UR8][R4.64+0x8] ;  /* 0x0000080804127981 */ /* 0x000f22000c1e1900 */
[----:B-----5:R-:W-:-:S03]  /*03b0*/  FADD R25, R21, -R20 ;  /* 0x8000001415197221 */ /* 0x020fc60000000000 */
[----:B------:R-:W5:Y:S01]  /*03c0*/  LDG.E R21, desc[UR8][R2.64+0xc] ;  /* 0x00000c0802157981 */ /* 0x000f62000c1e1900 */
[----:B------:R-:W-:-:S03]  /*03d0*/  FFMA R24, R25, R25, R24 ;  /* 0x0000001919187223 */ /* 0x000fc60000000018 */
[----:B------:R-:W5:Y:S01]  /*03e0*/  LDG.E R20, desc[UR8][R4.64+0xc] ;  /* 0x00000c0804147981 */ /* 0x000f62000c1e1900 */
[----:B------:R-:W-:-:S03]  /*03f0*/  FADD R25, R22, -R23 ;  /* 0x8000001716197221 */ /* 0x000fc60000000000 */
        /* <DEDUP_REMOVED lines=8> */
[----:B------:R-:W5:Y:S04]  /*0480*/  LDG.E R13, desc[UR8][R2.64+0x18] ;  /* 0x00001808020d7981 */ /* 0x000f68000c1e1900 */
[----:B------:R-:W5:Y:S01]  /*0490*/  LDG.E R10, desc[UR8][R4.64+0x18] ;  /* 0x00001808040a7981 */ /* 0x000f62000c1e1900 */
[----:B------:R-:W-:-:S03]  /*04a0*/  FFMA R26, R25, R25, R24 ;  /* 0x00000019191a7223 */ /* 0x000fc60000000018 */
[----:B------:R0:W5:Y:S04]  /*04b0*/  LDG.E R24, desc[UR8][R2.64+0x1c] ;  /* 0x00001c0802187981 */ /* 0x000168000c1e1900 */
[----:B------:R1:W5:Y:S01]  /*04c0*/  LDG.E R25, desc[UR8][R4.64+0x1c] ;  /* 0x00001c0804197981 */ /* 0x000362000c1e1900 */
[----:B------:R-:W-:Y:S01]  /*04d0*/  FADD R9, R8, -R9 ;  /* 0x8000000908097221 */ /* 0x000fe20000000000 */
[----:B------:R-:W-:-:S03]  /*04e0*/  UIADD3 UR7, UPT, UPT, UR7, 0x10, URZ ;  /* 0x0000001007077890 */ /* 0x000fc6000fffe0ff */
[----:B------:R-:W-:Y:S01]  /*04f0*/  FFMA R26, R9, R9, R26 ;  /* 0x00000009091a7223 */ /* 0x000fe2000000001a */
[----:B------:R-:W-:Y:S01]  /*0500*/  UISETP.NE.AND UP1, UPT, UR7, URZ, UPT ;  /* 0x000000ff0700728c */ /* 0x000fe2000bf25270 */
[----:B0-----:R-:W-:Y:S02]  /*0510*/  IADD3 R2, P0, PT, R2, 0x40, RZ ;  /* 0x0000004002027810 */ /* 0x001fe40007f1e0ff */
[----:B-1----:R-:W-:Y:S02]  /*0520*/  IADD3 R4, P1, PT, R4, 0x40, RZ ;  /* 0x0000004004047810 */ /* 0x002fe40007f3e0ff */
[----:B------:R-:W-:Y:S02]  /*0530*/  IADD3.X R3, PT, PT, RZ, R3, RZ, P0, !PT ;  /* 0x00000003ff037210 */ /* 0x000fe400007fe4ff */
[----:B------:R-:W-:Y:S01]  /*0540*/  IADD3.X R5, PT, PT, RZ, R5, RZ, P1, !PT ;  /* 0x00000005ff057210 */ /* 0x000fe20000ffe4ff */
[----:B--2---:R-:W-:-:S04]  /*0550*/  FADD R11, R11, -R14 ;  /* 0x8000000e0b0b7221 */ /* 0x004fc80000000000 */
[----:B------:R-:W-:Y:S01]  /*0560*/  FFMA R26, R11, R11, R26 ;  /* 0x0000000b0b1a7223 */ /* 0x000fe2000000001a */
[----:B---3--:R-:W-:-:S04]  /*0570*/  FADD R17, R17, -R16 ;  /* 0x8000001011117221 */ /* 0x008fc80000000000 */
[----:B------:R-:W-:Y:S01]  /*0580*/  FFMA R26, R17, R17, R26 ;  /* 0x00000011111a7223 */ /* 0x000fe2000000001a */
[----:B----4-:R-:W-:-:S04]  /*0590*/  FADD R19, R19, -R18 ;  /* 0x8000001213137221 */ /* 0x010fc80000000000 */
[----:B------:R-:W-:Y:S01]  /*05a0*/  FFMA R26, R19, R19, R26 ;  /* 0x00000013131a7223 */ /* 0x000fe2000000001a */
[----:B-----5:R-:W-:-:S04]  /*05b0*/  FADD R21, R21, -R20 ;  /* 0x8000001415157221 */ /* 0x020fc80000000000 */
[----:B------:R-:W-:Y:S01]  /*05c0*/  FFMA R26, R21, R21, R26 ;  /* 0x00000015151a7223 */ /* 0x000fe2000000001a */
[----:B------:R-:W-:-:S04]  /*05d0*/  FADD R23, R22, -R23 ;  /* 0x8000001716177221 */ /* 0x000fc80000000000 */
[----:B------:R-:W-:Y:S01]  /*05e0*/  FFMA R26, R23, R23, R26 ;  /* 0x00000017171a7223 */ /* 0x000fe2000000001a */
[----:B------:R-:W-:-:S04]  /*05f0*/  FADD R15, R15, -R12 ;  /* 0x8000000c0f0f7221 */ /* 0x000fc80000000000 */
[----:B------:R-:W-:Y:S01]  /*0600*/  FFMA R26, R15, R15, R26 ;  /* 0x0000000f0f1a7223 */ /* 0x000fe2000000001a */
[----:B------:R-:W-:-:S04]  /*0610*/  FADD R13, R13, -R10 ;  /* 0x8000000a0d0d7221 */ /* 0x000fc80000000000 */
[----:B------:R-:W-:Y:S01]  /*0620*/  FFMA R26, R13, R13, R26 ;  /* 0x0000000d0d1a7223 */ /* 0x000fe2000000001a */
[----:B------:R-:W-:-:S04]  /*0630*/  FADD R25, R24, -R25 ;  /* 0x8000001918197221 */ /* 0x000fc80000000000 */
[----:B------:R-:W-:Y:S01]  /*0640*/  FFMA R16, R25, R25, R26 ;  /* 0x0000001919107223 */ /* 0x000fe2000000001a */
[----:B------:R-:W-:Y:S06]  /*0650*/  BRA.U UP1, `(.L_x_2) ;  /* 0xfffffff901e47547 */ /* 0x000fec000b83ffff */
.L_x_1:
[----:B------:R-:W-:Y:S05]  /*0660*/  BRA.U !UP0, `(.L_x_0) ;  /* 0x0000000508907547 */ /* 0x000fea000b800000 */
[----:B------:R-:W-:Y:S02]  /*0670*/  UISETP.GE.U32.AND UP0, UPT, UR6, 0x8, UPT ;  /* 0x000000080600788c */ /* 0x000fe4000bf06070 */
[----:B------:R-:W-:-:S04]  /*0680*/  ULOP3.LUT UR7, UR5, 0x7, URZ, 0xc0, !UPT ;  /* 0x0000000705077892 */ /* 0x000fc8000f8ec0ff */
[----:B------:R-:W-:-:S03]  /*0690*/  UISETP.NE.AND UP1, UPT, UR7, URZ, UPT ;  /* 0x000000ff0700728c */ /* 0x000fc6000bf25270 */
[----:B------:R-:W-:Y:S08]  /*06a0*/  BRA.U !UP0, `(.L_x_3) ;  /* 0x0000000108a87547 */ /* 0x000ff0000b800000 */
[----:B------:R-:W0:Y:S01]  /*06b0*/  LDCU.128 UR12, c[0x0][0x380] ;  /* 0x00007000ff0c77ac */ /* 0x000e220008000c00 */
[----:B------:R-:W-:-:S04]  /*06c0*/  IADD3 R3, P0, PT, R0, UR4, RZ ;  /* 0x0000000400037c10 */ /* 0x000fc8000ff1e0ff */
[----:B------:R-:W-:Y:S02]  /*06d0*/  IADD3.X R4, PT, PT, RZ, R7, RZ, P0, !PT ;  /* 0x00000007ff047210 */ /* 0x000fe400007fe4ff */
[C---:B------:R-:W-:Y:S02]  /*06e0*/  SHF.L.U32 R2, R3.reuse, 0x2, RZ ;  /* 0x0000000203027819 */ /* 0x040fe400000006ff */
[----:B------:R-:W-:Y:S02]  /*06f0*/  SHF.L.U64.HI R3, R3, 0x2, R4 ;  /* 0x0000000203037819 */ /* 0x000fe40000010204 */
[C---:B0-----:R-:W-:Y:S02]  /*0700*/  IADD3 R4, P0, PT, R2.reuse, UR12, RZ ;  /* 0x0000000c02047c10 */ /* 0x041fe4000ff1e0ff */
[----:B------:R-:W-:Y:S02]  /*0710*/  IADD3 R2, P1, PT, R2, UR14, RZ ;  /* 0x0000000e02027c10 */ /* 0x000fe4000ff3e0ff */
[----:B------:R-:W-:-:S02]  /*0720*/  IADD3.X R5, PT, PT, R3, UR13, RZ, P0, !PT ;  /* 0x0000000d03057c10 */ /* 0x000fc400087fe4ff */
[----:B------:R-:W-:-:S03]  /*0730*/  IADD3.X R3, PT, PT, R3, UR15, RZ, P1, !PT ;  /* 0x0000000f03037c10 */ /* 0x000fc60008ffe4ff */
        /* <DEDUP_REMOVED lines=16> */
[----:B------:R-:W-:Y:S01]  /*0840*/  UIADD3 UR4, UPT, UPT, UR4, 0x8, URZ ;  /* 0x0000000804047890 */ /* 0x000fe2000fffe0ff */
        /* <DEDUP_REMOVED lines=15> */
[----:B------:R-:W-:-:S07]  /*0940*/  FFMA R16, R17, R17, R16 ;  /* 0x0000001111107223 */ /* 0x000fce0000000010 */
.L_x_3:
        /* <DEDUP_REMOVED lines=30> */
[----:B------:R-:W-:-:S07]  /*0b30*/  FFMA R16, R14, R14, R9 ;  /* 0x0000000e0e107223 */ /* 0x000fce0000000009 */
.L_x_4:
[----:B------:R-:W-:Y:S05]  /*0b40*/  BRA.U !UP1, `(.L_x_0) ;  /* 0x0000000109587547 */ /* 0x000fea000b800000 */
[----:B------:R-:W0:Y:S01]  /*0b50*/  LDCU.128 UR12, c[0x0][0x380] ;  /* 0x00007000ff0c77ac */ /* 0x000e220008000c00 */
[----:B------:R-:W-:Y:S01]  /*0b60*/  IADD3 R0, P0, PT, R0, UR4, RZ ;  /* 0x0000000400007c10 */ /* 0x000fe2000ff1e0ff */
[----:B------:R-:W-:-:S03]  /*0b70*/  UIADD3 UR5, UPT, UPT, -UR5, URZ, URZ ;  /* 0x000000ff05057290 */ /* 0x000fc6000fffe1ff */
[----:B------:R-:W-:Y:S02]  /*0b80*/  IADD3.X R3, PT, PT, RZ, R7, RZ, P0, !PT ;  /* 0x00000007ff037210 */ /* 0x000fe400007fe4ff */
[C---:B------:R-:W-:Y:S02]  /*0b90*/  SHF.L.U32 R2, R0.reuse, 0x2, RZ ;  /* 0x0000000200027819 */ /* 0x040fe400000006ff */
[----:B------:R-:W-:Y:S02]  /*0ba0*/  SHF.L.U64.HI R3, R0, 0x2, R3 ;  /* 0x0000000200037819 */ /* 0x000fe40000010203 */
[C---:B0-----:R-:W-:Y:S02]  /*0bb0*/  IADD3 R4, P0, PT, R2.reuse, UR14, RZ ;  /* 0x0000000e02047c10 */ /* 0x041fe4000ff1e0ff */
[----:B------:R-:W-:Y:S02]  /*0bc0*/  IADD3 R2, P1, PT, R2, UR12, RZ ;  /* 0x0000000c02027c10 */ /* 0x000fe4000ff3e0ff */
[----:B------:R-:W-:-:S02]  /*0bd0*/  IADD3.X R9, PT, PT, R3, UR15, RZ, P0, !PT ;  /* 0x0000000f03097c10 */ /* 0x000fc400087fe4ff */
[----:B------:R-:W-:-:S09]  /*0be0*/  IADD3.X R3, PT, PT, R3, UR13, RZ, P1, !PT ;  /* 0x0000000d03037c10 */ /* 0x000fd20008ffe4ff */
.L_x_5:
[----:B------:R-:W-:Y:S01]  /*0bf0*/  MOV R5, R9 ;  /* 0x0000000900057202 */ /* 0x000fe20000000f00 */
[----:B------:R0:W2:Y:S05]  /*0c00*/  LDG.E R0, desc[UR8][R2.64] ;  /* 0x0000000802007981 */ /* 0x0000aa000c1e1900 */
[----:B------:R1:W2:Y:S01]  /*0c10*/  LDG.E R5, desc[UR8][R4.64] ;  /* 0x0000000804057981 */ /* 0x0002a2000c1e1900 */
[----:B------:R-:W-:-:S04]  /*0c20*/  UIADD3 UR5, UPT, UPT, UR5, 0x1, URZ ;  /* 0x0000000105057890 */ /* 0x000fc8000fffe0ff */
[----:B------:R-:W-:Y:S01]  /*0c30*/  UISETP.NE.AND UP0, UPT, UR5, URZ, UPT ;  /* 0x000000ff0500728c */ /* 0x000fe2000bf05270 */
[----:B0-----:R-:W-:Y:S02]  /*0c40*/  IADD3 R2, P1, PT, R2, 0x4, RZ ;  /* 0x0000000402027810 */ /* 0x001fe40007f3e0ff */
[----:B-1----:R-:W-:Y:S02]  /*0c50*/  IADD3 R4, P0, PT, R4, 0x4, RZ ;  /* 0x0000000404047810 */ /* 0x002fe40007f1e0ff */
[----:B------:R-:W-:Y:S02]  /*0c60*/  IADD3.X R3, PT, PT, RZ, R3, RZ, P1, !PT ;  /* 0x00000003ff037210 */ /* 0x000fe40000ffe4ff */
[----:B------:R-:W-:Y:S01]  /*0c70*/  IADD3.X R9, PT, PT, RZ, R9, RZ, P0, !PT ;  /* 0x00000009ff097210 */ /* 0x000fe200007fe4ff */
[----:B--2---:R-:W-:-:S04]  /*0c80*/  FADD R7, R0, -R5 ;  /* 0x8000000500077221 */ /* 0x004fc80000000000 */
[----:B------:R-:W-:Y:S01]  /*0c90*/  FFMA R16, R7, R7, R16 ;  /* 0x0000000707107223 */ /* 0x000fe20000000010 */
[----:B------:R-:W-:Y:S06]  /*0ca0*/  BRA.U UP0, `(.L_x_5) ;  /* 0xfffffffd00d07547 */ /* 0x000fec000b83ffff */
.L_x_0:
[----:B------:R-:W-:Y:S01]  /*0cb0*/  IADD3 R0, PT, PT, R16, -0xd000000, RZ ;  /* 0xf300000010007810 */ /* 0x000fe20007ffe0ff */
[----:B------:R0:W1:Y:S01]  /*0cc0*/  MUFU.RSQ R5, R16 ;  /* 0x0000001000057308 */ /* 0x0000620000001400 */
[----:B------:R-:W-:Y:S02]  /*0cd0*/  BSSY.RECONVERGENT B0, `(.L_x_6) ;  /* 0x000000b000007945 */ /* 0x000fe40003800200 */
[----:B------:R-:W-:-:S13]  /*0ce0*/  ISETP.GT.U32.AND P0, PT, R0, 0x727fffff, PT ;  /* 0x727fffff0000780c */ /* 0x000fda0003f04070 */
[----:B0-----:R-:W-:Y:S05]  /*0cf0*/  @!P0 BRA `(.L_x_7) ;  /* 0x0000000000108947 */ /* 0x001fea0003800000 */
[----:B------:R-:W-:Y:S02]  /*0d00*/  MOV R0, R16 ;  /* 0x0000001000007202 */ /* 0x000fe40000000f00 */
[----:B------:R-:W-:-:S07]  /*0d10*/  MOV R8, 0xd30 ;  /* 0x00000d3000087802 */ /* 0x000fce0000000f00 */
[----:B-1----:R-:W-:Y:S05]  /*0d20*/  CALL.REL.NOINC `($__internal_0_$__cuda_sm20_sqrt_rn_f32_slowpath) ;  /* 0x0000000000647944 */ /* 0x002fea0003c00000 */
[----:B------:R-:W-:Y:S05]  /*0d30*/  BRA `(.L_x_8) ;  /* 0x0000000000107947 */ /* 0x000fea0003800000 */
.L_x_7:
[C---:B-1----:R-:W-:Y:S01]  /*0d40*/  FMUL.FTZ R3, R5.reuse, R16 ;  /* 0x0000001005037220 */ /* 0x042fe20000410000 */
[----:B------:R-:W-:-:S03]  /*0d50*/  FMUL.FTZ R2, R5, 0.5 ;  /* 0x3f00000005027820 */ /* 0x000fc60000410000 */
[----:B------:R-:W-:-:S04]  /*0d60*/  FFMA R0, -R3, R3, R16 ;  /* 0x0000000303007223 */ /* 0x000fc80000000110 */
[----:B------:R-:W-:-:S07]  /*0d70*/  FFMA R0, R0, R2, R3 ;  /* 0x0000000200007223 */ /* 0x000fce0000000003 */
.L_x_8:
[----:B------:R-:W-:Y:S05]  /*0d80*/  BSYNC.RECONVERGENT B0 ;  /* 0x0000000000007941 */ /* 0x000fea0003800200 */
.L_x_6:
[----:B------:R-:W0:Y:S01]  /*0d90*/  LDC.64 R2, c[0x0][0x390] ;  /* 0x0000e400ff027b82 */ /* 0x000e220000000a00 */
[----:B------:R-:W1:Y:S07]  /*0da0*/  LDCU UR4, c[0x0][0x3a8] ;  /* 0x00007500ff0477ac */ /* 0x000e6e0008000800 */
[----:B------:R-:W2:Y:S01]  /*0db0*/  LDC.64 R4, c[0x0][0x398] ;  /* 0x0000e600ff047b82 */ /* 0x000ea20000000a00 */
[----:B0-----:R-:W-:-:S06]  /*0dc0*/  IMAD.WIDE R2, R6, 0x4, R2 ;  /* 0x0000000406027825 */ /* 0x001fcc00078e0202 */
[----:B------:R-:W3:Y:S02]  /*0dd0*/  LDG.E R2, desc[UR8][R2.64] ;  /* 0x0000000802027981 */ /* 0x000ee4000c1e1900 */
[----:B---3--:R-:W-:Y:S02]  /*0de0*/  IADD3 R7, PT, PT, -R2, 0x1, RZ ;  /* 0x0000000102077810 */ /* 0x008fe40007ffe1ff */
[----:B------:R-:W-:Y:S02]  /*0df0*/  I2FP.F32.S32 R10, R2 ;  /* 0x00000002000a7245 */ /* 0x000fe40000201400 */
[----:B------:R-:W-:Y:S01]  /*0e00*/  I2FP.F32.S32 R8, R7 ;  /* 0x0000000700087245 */ /* 0x000fe20000201400 */
[----:B-1----:R-:W-:-:S04]  /*0e10*/  FADD R7, -R0, UR4 ;  /* 0x0000000400077e21 */ /* 0x002fc80008000100 */
[----:B------:R-:W-:Y:S01]  /*0e20*/  FMUL R9, R8, 0.5 ;  /* 0x3f00000008097820 */ /* 0x000fe20000400000 */
[----:B------:R-:W-:Y:S01]  /*0e30*/  FMNMX R8, RZ, R7, !PT ;  /* 0x00000007ff087209 */ /* 0x000fe20007800000 */
[----:B------:R-:W-:Y:S02]  /*0e40*/  FMUL R7, R10, 0.5 ;  /* 0x3f0000000a077820 */ /* 0x000fe40000400000 */
[----:B------:R-:W-:Y:S02]  /*0e50*/  FMUL R9, R9, R0 ;  /* 0x0000000009097220 */ /* 0x000fe40000400000 */
[----:B------:R-:W-:Y:S01]  /*0e60*/  FMUL R2, R8, R7 ;  /* 0x0000000708027220 */ /* 0x000fe20000400000 */
[----:B--2---:R-:W-:-:S04]  /*0e70*/  IMAD.WIDE R6, R6, 0x4, R4 ;  /* 0x0000000406067825 */ /* 0x004fc800078e0204 */
[----:B------:R-:W-:-:S04]  /*0e80*/  FMUL R9, R9, R0 ;  /* 0x0000000009097220 */ /* 0x000fc80000400000 */
[----:B------:R-:W-:-:S05]  /*0e90*/  FFMA R9, R8, R2, R9 ;  /* 0x0000000208097223 */ /* 0x000fca0000000009 */
[----:B------:R-:W-:Y:S01]  /*0ea0*/  STG.E desc[UR8][R6.64], R9 ;  /* 0x0000000906007986 */ /* 0x000fe2000c101908 */
[----:B------:R-:W-:Y:S05]  /*0eb0*/  EXIT ;  /* 0x000000000000794d */ /* 0x000fea0003800000 */
        .weak           $__internal_0_$__cuda_sm20_sqrt_rn_f32_slowpath
        .type           $__internal_0_$__cuda_sm20_sqrt_rn_f32_slowpath,@function
        .size           $__internal_0_$__cuda_sm20_sqrt_rn_f32_slowpath,(.L_x_11 - $__internal_0_$__cuda_sm20_sqrt_rn_f32_slowpath)
$__internal_0_$__cuda_sm20_sqrt_rn_f32_slowpath:
[----:B------:R-:W-:-:S13]  /*0ec0*/  LOP3.LUT P0, RZ, R0, 0x7fffffff, RZ, 0xc0, !PT ;  /* 0x7fffffff00ff7812 */ /* 0x000fda000780c0ff */
[----:B------:R-:W-:Y:S01]  /*0ed0*/  @!P0 MOV R2, R0 ;  /* 0x0000000000028202 */ /* 0x000fe20000000f00 */
[----:B------:R-:W-:Y:S06]  /*0ee0*/  @!P0 BRA `(.L_x_9) ;  /* 0x0000000000408947 */ /* 0x000fec0003800000 */
[----:B------:R-:W-:-:S13]  /*0ef0*/  FSETP.GEU.FTZ.AND P0, PT, R0, RZ, PT ;  /* 0x000000ff0000720b */ /* 0x000fda0003f1e000 */
[----:B------:R-:W-:Y:S01]  /*0f00*/  @!P0 MOV R2, 0x7fffffff ;  /* 0x7fffffff00028802 */ /* 0x000fe20000000f00 */
[----:B------:R-:W-:Y:S06]  /*0f10*/  @!P0 BRA `(.L_x_9) ;  /* 0x0000000000348947 */ /* 0x000fec0003800000 */
[----:B------:R-:W-:-:S13]  /*0f20*/  FSETP.GTU.FTZ.AND P0, PT, |R0|, +INF , PT ;  /* 0x7f8000000000780b */ /* 0x000fda0003f1c200 */
[----:B------:R-:W-:Y:S01]  /*0f30*/  @P0 FADD.FTZ R2, R0, 1 ;  /* 0x3f80000000020421 */ /* 0x000fe20000010000 */
[----:B------:R-:W-:Y:S06]  /*0f40*/  @P0 BRA `(.L_x_9) ;  /* 0x0000000000280947 */ /* 0x000fec0003800000 */
[----:B------:R-:W-:-:S13]  /*0f50*/  FSETP.NEU.FTZ.AND P0, PT, |R0|, +INF , PT ;  /* 0x7f8000000000780b */ /* 0x000fda0003f1d200 */
[----:B------:R-:W-:-:S04]  /*0f60*/  @P0 FFMA R3, R0, 1.84467440737095516160e+19, RZ ;  /* 0x5f80000000030823 */ /* 0x000fc800000000ff */
[----:B------:R-:W0:Y:S02]  /*0f70*/  @P0 MUFU.RSQ R2, R3 ;  /* 0x0000000300020308 */ /* 0x000e240000001400 */
[----:B0-----:R-:W-:Y:S01]  /*0f80*/  @P0 FMUL.FTZ R4, R3, R2 ;  /* 0x0000000203040220 */ /* 0x001fe20000410000 */
[----:B------:R-:W-:Y:S01]  /*0f90*/  @P0 FMUL.FTZ R7, R2, 0.5 ;  /* 0x3f00000002070820 */ /* 0x000fe20000410000 */
[----:B------:R-:W-:Y:S02]  /*0fa0*/  @!P0 MOV R2, R0 ;  /* 0x0000000000028202 */ /* 0x000fe40000000f00 */
[----:B------:R-:W-:-:S04]  /*0fb0*/  @P0 FADD.FTZ R5, -R4, -RZ ;  /* 0x800000ff04050221 */ /* 0x000fc80000010100 */
[----:B------:R-:W-:-:S04]  /*0fc0*/  @P0 FFMA R5, R4, R5, R3 ;  /* 0x0000000504050223 */ /* 0x000fc80000000003 */
[----:B------:R-:W-:-:S04]  /*0fd0*/  @P0 FFMA R5, R5, R7, R4 ;  /* 0x0000000705050223 */ /* 0x000fc80000000004 */
[----:B------:R-:W-:-:S07]  /*0fe0*/  @P0 FMUL.FTZ R2, R5, 2.3283064365386962891e-10 ;  /* 0x2f80000005020820 */ /* 0x000fce0000410000 */
.L_x_9:
[----:B------:R-:W-:Y:S01]  /*0ff0*/  HFMA2 R3, -RZ, RZ, 0, 0 ;  /* 0x00000000ff037431 */ /* 0x000fe200000001ff */
[----:B------:R-:W-:Y:S02]  /*1000*/  MOV R0, R2 ;  /* 0x0000000200007202 */ /* 0x000fe40000000f00 */
[----:B------:R-:W-:-:S04]  /*1010*/  MOV R2, R8 ;  /* 0x0000000800027202 */ /* 0x000fc80000000f00 */
[----:B------:R-:W-:Y:S05]  /*1020*/  RET.REL.NODEC R2 `(_Z24contrastive_loss_forwardPKfS0_PKiPfiif) ;  /* 0xffffffec02f47950 */ /* 0x000fea0003c3ffff */
.L_x_10:
[----:B------:R-:W-:-:S00]  /*1030*/  BRA `(.L_x_10) ;  /* 0xfffffffc00fc7947 */ /* 0x000fc0000383ffff */
[----:B------:R-:W-:-:S00]  /*1040*/  NOP ;  /* 0x0000000000007918 */ /* 0x000fc00000000000 */
        /* <DEDUP_REMOVED lines=11> */
.L_x_11:


//--------------------- .nv.shared.reserved.0     --------------------------
	.section	.nv.shared.reserved.0,"aw",@nobits
	.weak		__nv_reservedSMEM_offset_0_alias
	.size		__nv_reservedSMEM_offset_0_alias, 0, 64
	.other		__nv_reservedSMEM_offset_0_alias,@"STO_CUDA_RESERVED_SHARED STV_DEFAULT"
__nv_reservedSMEM_offset_0_alias:
	.zero		0
	.zero		64


//--------------------- .nv.constant0._Z24contrastive_loss_forwardPKfS0_PKiPfiif --------------------------
	.section	.nv.constant0._Z24contrastive_loss_forwardPKfS0_PKiPfiif,"a",@progbits
	.sectionflags	@""
	.align	4
.nv.constant0._Z24contrastive_loss_forwardPKfS0_PKiPfiif:
	.zero		940


//--------------------- SYMBOLS --------------------------

	.type		.nv.reservedSmem.offset0,@object
	.size		.nv.reservedSmem.offset0,0x4
